	.headerflags	@"EF_CUDA_TEXMODE_UNIFIED EF_CUDA_64BIT_ADDRESS EF_CUDA_ACCELERATORS EF_CUDA_SM90 EF_CUDA_VIRTUAL_SM(EF_CUDA_SM90)"
	.elftype	@"ET_EXEC"


//--------------------- .nv.info                  --------------------------
	.section	.nv.info,"",@"SHT_CUDA_INFO"
	.align	4


	//----- nvinfo : EIATTR_REGCOUNT
	.align		4
        /*0000*/ 	.byte	0x04, 0x2f
        /*0002*/ 	.short	(.L_2 - .L_1)
	.align		4
.L_1:
        /*0004*/ 	.word	index@(triton_poi_fused_mul_sign_tanh_0)
        /*0008*/ 	.word	0x0000000b


	//----- nvinfo : EIATTR_MIN_STACK_SIZE
	.align		4
.L_2:
        /*000c*/ 	.byte	0x04, 0x12
        /*000e*/ 	.short	(.L_4 - .L_3)
	.align		4
.L_3:
        /*0010*/ 	.word	index@(triton_poi_fused_mul_sign_tanh_0)
        /*0014*/ 	.word	0x00000000


	//----- nvinfo : EIATTR_FRAME_SIZE
	.align		4
.L_4:
        /*0018*/ 	.byte	0x04, 0x11
        /*001a*/ 	.short	(.L_6 - .L_5)
	.align		4
.L_5:
        /*001c*/ 	.word	index@(triton_poi_fused_mul_sign_tanh_0)
        /*0020*/ 	.word	0x00000000


	//----- nvinfo : EIATTR_MIN_STACK_SIZE
	.align		4
.L_6:
        /*0024*/ 	.byte	0x04, 0x12
        /*0026*/ 	.short	(.L_8 - .L_7)
	.align		4
.L_7:
        /*0028*/ 	.word	index@(triton_poi_fused_mul_sign_tanh_0)
        /*002c*/ 	.word	0x00000000
.L_8:


//--------------------- .nv.info.triton_poi_fused_mul_sign_tanh_0 --------------------------
	.section	.nv.info.triton_poi_fused_mul_sign_tanh_0,"",@"SHT_CUDA_INFO"
	.sectionflags	@""
	.align	4


	//----- nvinfo : EIATTR_CUDA_API_VERSION
	.align		4
        /*0000*/ 	.byte	0x04, 0x37
        /*0002*/ 	.short	(.L_10 - .L_9)
.L_9:
        /*0004*/ 	.word	0x0000007c


	//----- nvinfo : EIATTR_KPARAM_INFO
	.align		4
.L_10:
        /*0008*/ 	.byte	0x04, 0x17
        /*000a*/ 	.short	(.L_12 - .L_11)
.L_11:
        /*000c*/ 	.word	0x00000000
        /*0010*/ 	.short	0x0002
        /*0012*/ 	.short	0x0010
        /*0014*/ 	.byte	0x00, 0xf0, 0x11, 0x00


	//----- nvinfo : EIATTR_KPARAM_INFO
	.align		4
.L_12:
        /*0018*/ 	.byte	0x04, 0x17
        /*001a*/ 	.short	(.L_14 - .L_13)
.L_13:
        /*001c*/ 	.word	0x00000000
        /*0020*/ 	.short	0x0001
        /*0022*/ 	.short	0x0008
        /*0024*/ 	.byte	0x00, 0xf4, 0x21, 0x00


	//----- nvinfo : EIATTR_KPARAM_INFO
	.align		4
.L_14:
        /*0028*/ 	.byte	0x04, 0x17
        /*002a*/ 	.short	(.L_16 - .L_15)
.L_15:
        /*002c*/ 	.word	0x00000000
        /*0030*/ 	.short	0x0000
        /*0032*/ 	.short	0x0000
        /*0034*/ 	.byte	0x00, 0xf4, 0x21, 0x00


	//----- nvinfo : EIATTR_SPARSE_MMA_MASK
	.align		4
.L_16:
        /*0038*/ 	.byte	0x03, 0x50
        /*003a*/ 	.short	0x0000


	//----- nvinfo : EIATTR_MAXREG_COUNT
	.align		4
        /*003c*/ 	.byte	0x03, 0x1b
        /*003e*/ 	.short	0x00ff


	//----- nvinfo : EIATTR_EXIT_INSTR_OFFSETS
	.align		4
        /*0040*/ 	.byte	0x04, 0x1c
        /*0042*/ 	.short	(.L_18 - .L_17)


	//   ....[0]....
.L_17:
        /*0044*/ 	.word	0x000004c0


	//   ....[1]....
        /*0048*/ 	.word	0x00000510


	//----- nvinfo : EIATTR_REQNTID
	.align		4
.L_18:
        /*004c*/ 	.byte	0x04, 0x10
        /*004e*/ 	.short	(.L_20 - .L_19)
.L_19:
        /*0050*/ 	.word	0x00000080
        /*0054*/ 	.word	0x00000001
        /*0058*/ 	.word	0x00000001


	//----- nvinfo : EIATTR_CRS_STACK_SIZE
	.align		4
.L_20:
        /*005c*/ 	.byte	0x04, 0x1e
        /*005e*/ 	.short	(.L_22 - .L_21)
.L_21:
        /*0060*/ 	.word	0x00000000


	//----- nvinfo : EIATTR_CBANK_PARAM_SIZE
	.align		4
.L_22:
        /*0064*/ 	.byte	0x03, 0x19
        /*0066*/ 	.short	0x0014


	//----- nvinfo : EIATTR_PARAM_CBANK
	.align		4
        /*0068*/ 	.byte	0x04, 0x0a
        /*006a*/ 	.short	(.L_24 - .L_23)
	.align		4
.L_23:
        /*006c*/ 	.word	index@(.nv.constant0.triton_poi_fused_mul_sign_tanh_0)
        /*0070*/ 	.short	0x0210
        /*0072*/ 	.short	0x0014


	//----- nvinfo : EIATTR_SW_WAR
	.align		4
.L_24:
        /*0074*/ 	.byte	0x04, 0x36
        /*0076*/ 	.short	(.L_26 - .L_25)
.L_25:
        /*0078*/ 	.word	0x00000008
.L_26:


//--------------------- .nv.callgraph             --------------------------
	.section	.nv.callgraph,"",@"SHT_CUDA_CALLGRAPH"
	.align	4
	.sectionentsize	8
	.align		4
        /*0000*/ 	.word	0x00000000
	.align		4
        /*0004*/ 	.word	0xffffffff
	.align		4
        /*0008*/ 	.word	0x00000000
	.align		4
        /*000c*/ 	.word	0xfffffffe
	.align		4
        /*0010*/ 	.word	0x00000000
	.align		4
        /*0014*/ 	.word	0xfffffffd
	.align		4
        /*0018*/ 	.word	0x00000000
	.align		4
        /*001c*/ 	.word	0xfffffffc


//--------------------- .nv.constant4             --------------------------
	.section	.nv.constant4,"a",@progbits
	.align	8
	.align		8
.nv.constant4:
        /*0000*/ 	.dword	_$_str


//--------------------- .text.triton_poi_fused_mul_sign_tanh_0 --------------------------
	.section	.text.triton_poi_fused_mul_sign_tanh_0,"ax",@progbits
	.align	128
        .global         triton_poi_fused_mul_sign_tanh_0
        .type           triton_poi_fused_mul_sign_tanh_0,@function
        .size           triton_poi_fused_mul_sign_tanh_0,(.L_x_9 - triton_poi_fused_mul_sign_tanh_0)
        .other          triton_poi_fused_mul_sign_tanh_0,@"STO_CUDA_ENTRY STV_DEFAULT"
triton_poi_fused_mul_sign_tanh_0:
.text.triton_poi_fused_mul_sign_tanh_0:
[----:B------:R-:W0:Y:S02]  /*0000*/  LDC R1, c[0x0][0x28] ;  /* 0x00000a00ff017b82 */ /* 0x000e240000000800 */
[----:B------:R-:W1:Y:S01]  /*0010*/  S2R R0, SR_TID.X ;  /* 0x0000000000007919 */ /* 0x000e620000002100 */
[----:B------:R-:W-:Y:S01]  /*0020*/  ULDC.64 UR4, c[0x0][0x208] ;  /* 0x0000820000047ab9 */ /* 0x000fe20000000a00 */
[----:B------:R-:W-:Y:S01]  /*0030*/  BSSY B0, `(.L_x_0) ;  /* 0x000000b000007945 */ /* 0x000fe20003800000 */
[----:B------:R-:W-:Y:S01]  /*0040*/  CS2R R4, SRZ ;  /* 0x0000000000047805 */ /* 0x000fe2000001ff00 */
[----:B------:R-:W2:Y:S01]  /*0050*/  S2R R3, SR_CTAID.X ;  /* 0x0000000000037919 */ /* 0x000ea20000002500 */
[----:B-1----:R-:W-:-:S04]  /*0060*/  SHF.L.U32 R0, R0, 0x1, RZ ;  /* 0x0000000100007819 */ /* 0x002fc800000006ff */
[----:B------:R-:W-:-:S04]  /*0070*/  LOP3.LUT R0, R0, 0xfe, RZ, 0xc0, !PT ;  /* 0x000000fe00007812 */ /* 0x000fc800078ec0ff */
[----:B--2---:R-:W-:-:S04]  /*0080*/  LEA R2, R3, R0, 0x8 ;  /* 0x0000000003027211 */ /* 0x004fc800078e40ff */
[----:B------:R-:W-:-:S13]  /*0090*/  ISETP.GE.AND P0, PT, R2, 0x100, PT ;  /* 0x000001000200780c */ /* 0x000fda0003f06270 */
[----:B------:R-:W-:Y:S05]  /*00a0*/  @P0 BRA `(.L_x_1) ;  /* 0x00000000000c0947 */ /* 0x000fea0003800000 */
[----:B------:R-:W1:Y:S02]  /*00b0*/  LDC.64 R4, c[0x0][0x210] ;  /* 0x00008400ff047b82 */ /* 0x000e640000000a00 */
[----:B-1----:R-:W-:-:S06]  /*00c0*/  IMAD.WIDE R4, R2, 0x4, R4 ;  /* 0x0000000402047825 */ /* 0x002fcc00078e0204 */
[----:B------:R-:W5:Y:S02]  /*00d0*/  LDG.E.64 R4, desc[UR4][R4.64] ;  /* 0x0000000404047981 */ /* 0x000f64000c1e1b00 */
.L_x_1:
[----:B------:R-:W-:Y:S05]  /*00e0*/  BSYNC B0 ;  /* 0x0000000000007941 */ /* 0x000fea0003800000 */
.L_x_0:
[----:B-----5:R-:W-:Y:S01]  /*00f0*/  FMUL R7, R4, 5 ;  /* 0x40a0000004077820 */ /* 0x020fe20000400000 */
[----:B------:R-:W-:Y:S01]  /*0100*/  BSSY B0, `(.L_x_2) ;  /* 0x0000016000007945 */ /* 0x000fe20003800000 */
[----:B------:R-:W-:Y:S02]  /*0110*/  FMUL R3, R5, 5 ;  /* 0x40a0000005037820 */ /* 0x000fe40000400000 */
[----:B------:R-:W-:-:S05]  /*0120*/  FADD.FTZ R6, |R7|, -RZ ;  /* 0x800000ff07067221 */ /* 0x000fca0000010200 */
[----:B------:R-:W-:-:S13]  /*0130*/  FSETP.GE.AND P1, PT, R6, 0.60000002384185791016, PT ;  /* 0x3f19999a0600780b */ /* 0x000fda0003f26000 */
[----:B------:R-:W-:Y:S05]  /*0140*/  @!P1 BRA `(.L_x_3) ;  /* 0x0000000000289947 */ /* 0x000fea0003800000 */
[C---:B------:R-:W-:Y:S01]  /*0150*/  FMUL R0, R6.reuse, 2.8853900432586669922 ;  /* 0x4038aa3b06007820 */ /* 0x040fe20000400000 */
[----:B------:R-:W-:Y:S01]  /*0160*/  IMAD.MOV.U32 R4, RZ, RZ, 0x3f800000 ;  /* 0x3f800000ff047424 */ /* 0x000fe200078e00ff */
[----:B------:R-:W-:-:S04]  /*0170*/  FSETP.GE.AND P1, PT, R6, 9.010913848876953125, PT ;  /* 0x41102cb40600780b */ /* 0x000fc80003f26000 */
[----:B------:R-:W1:Y:S02]  /*0180*/  MUFU.EX2 R0, R0 ;  /* 0x0000000000007308 */ /* 0x000e640000000800 */
[----:B-1----:R-:W-:-:S06]  /*0190*/  FADD R5, R0, 1 ;  /* 0x3f80000000057421 */ /* 0x002fcc0000000000 */
[----:B------:R-:W1:Y:S02]  /*01a0*/  MUFU.RCP R5, R5 ;  /* 0x0000000500057308 */ /* 0x000e640000001000 */
[----:B-1----:R-:W-:-:S05]  /*01b0*/  FFMA.FTZ R4, R5, -2, R4 ;  /* 0xc000000005047823 */ /* 0x002fca0000010004 */
[----:B------:R-:W-:-:S04]  /*01c0*/  FSEL R4, R4, 1, !P1 ;  /* 0x3f80000004047808 */ /* 0x000fc80004800000 */
[----:B------:R-:W-:Y:S01]  /*01d0*/  LOP3.LUT R4, R4, 0x80000000, R7, 0xf8, !PT ;  /* 0x8000000004047812 */ /* 0x000fe200078ef807 */
[----:B------:R-:W-:Y:S06]  /*01e0*/  BRA `(.L_x_4) ;  /* 0x00000000001c7947 */ /* 0x000fec0003800000 */
.L_x_3:
[----:B------:R-:W-:Y:S01]  /*01f0*/  HFMA2.MMA R0, -RZ, RZ, 1.125, -9232 ;  /* 0x3c80f082ff007435 */ /* 0x000fe200000001ff */
[----:B------:R-:W-:-:S09]  /*0200*/  FMUL R5, R7, R7 ;  /* 0x0000000707057220 */ /* 0x000fd20000400000 */
[----:B------:R-:W-:-:S04]  /*0210*/  FFMA.FTZ R0, R5, R0, -0.052303962409496307373 ;  /* 0xbd563cae05007423 */ /* 0x000fc80000010000 */
[----:B------:R-:W-:-:S04]  /*0220*/  FFMA.FTZ R0, R5, R0, 0.1331529766321182251 ;  /* 0x3e08594105007423 */ /* 0x000fc80000010000 */
[----:B------:R-:W-:-:S04]  /*0230*/  FFMA.FTZ R0, R5, R0, -0.33332768082618713379 ;  /* 0xbeaaa9ed05007423 */ /* 0x000fc80000010000 */
[----:B------:R-:W-:-:S04]  /*0240*/  FFMA.FTZ R0, R5, R0, RZ ;  /* 0x0000000005007223 */ /* 0x000fc800000100ff */
[----:B------:R-:W-:-:S07]  /*0250*/  FFMA.FTZ R4, R7, R0, R7 ;  /* 0x0000000007047223 */ /* 0x000fce0000010007 */
.L_x_4:
[----:B------:R-:W-:Y:S05]  /*0260*/  BSYNC B0 ;  /* 0x0000000000007941 */ /* 0x000fea0003800000 */
.L_x_2:
[----:B------:R-:W-:Y:S01]  /*0270*/  FADD.FTZ R8, |R3|, -RZ ;  /* 0x800000ff03087221 */ /* 0x000fe20000010200 */
[----:B------:R-:W-:Y:S01]  /*0280*/  BSSY B0, `(.L_x_5) ;  /* 0x0000015000007945 */ /* 0x000fe20003800000 */
[----:B------:R-:W-:-:S03]  /*0290*/  SHF.R.S32.HI R7, RZ, 0x1f, R2 ;  /* 0x0000001fff077819 */ /* 0x000fc60000011402 */
        /* <DEDUP_REMOVED lines=12> */
.L_x_6:
[----:B------:R-:W-:Y:S01]  /*0360*/  MOV R0, 0x3c80f082 ;  /* 0x3c80f08200007802 */ /* 0x000fe20000000f00 */
[----:B------:R-:W-:-:S04]  /*0370*/  FMUL R5, R3, R3 ;  /* 0x0000000303057220 */ /* 0x000fc80000400000 */
[----:B------:R-:W-:-:S04]  /*0380*/  FFMA.FTZ R0, R5, R0, -0.052303962409496307373 ;  /* 0xbd563cae05007423 */ /* 0x000fc80000010000 */
[----:B------:R-:W-:-:S04]  /*0390*/  FFMA.FTZ R0, R5, R0, 0.1331529766321182251 ;  /* 0x3e08594105007423 */ /* 0x000fc80000010000 */
[----:B------:R-:W-:-:S04]  /*03a0*/  FFMA.FTZ R0, R5, R0, -0.33332768082618713379 ;  /* 0xbeaaa9ed05007423 */ /* 0x000fc80000010000 */
[----:B------:R-:W-:-:S04]  /*03b0*/  FFMA.FTZ R0, R5, R0, RZ ;  /* 0x0000000005007223 */ /* 0x000fc800000100ff */
[----:B------:R-:W-:-:S07]  /*03c0*/  FFMA.FTZ R3, R3, R0, R3 ;  /* 0x0000000003037223 */ /* 0x000fce0000010003 */
.L_x_7:
[----:B------:R-:W-:Y:S05]  /*03d0*/  BSYNC B0 ;  /* 0x0000000000007941 */ /* 0x000fea0003800000 */
.L_x_5:
[C---:B------:R-:W-:Y:S01]  /*03e0*/  FSETP.GT.AND P3, PT, R4.reuse, RZ, PT ;  /* 0x000000ff0400720b */ /* 0x040fe20003f64000 */
[----:B------:R-:W-:Y:S01]  /*03f0*/  ULDC.64 UR6, c[0x0][0x218] ;  /* 0x0000860000067ab9 */ /* 0x000fe20000000a00 */
[----:B------:R-:W-:Y:S01]  /*0400*/  FSETP.GEU.AND P1, PT, R4, RZ, PT ;  /* 0x000000ff0400720b */ /* 0x000fe20003f2e000 */
[----:B------:R-:W-:Y:S01]  /*0410*/  IMAD.MOV.U32 R0, RZ, RZ, RZ ;  /* 0x000000ffff007224 */ /* 0x000fe200078e00ff */
[----:B------:R-:W-:Y:S01]  /*0420*/  FSETP.GT.AND P2, PT, R3, RZ, PT ;  /* 0x000000ff0300720b */ /* 0x000fe20003f44000 */
[----:B------:R-:W-:Y:S01]  /*0430*/  HFMA2.MMA R6, -RZ, RZ, 0, 0 ;  /* 0x00000000ff067435 */ /* 0x000fe200000001ff */
[----:B------:R-:W-:Y:S02]  /*0440*/  SEL R5, RZ, 0x1, !P3 ;  /* 0x00000001ff057807 */ /* 0x000fe40005800000 */
[----:B------:R-:W-:-:S05]  /*0450*/  LEA R4, P4, R2, UR6, 0x2 ;  /* 0x0000000602047c11 */ /* 0x000fca000f8810ff */
[----:B------:R-:W-:Y:S02]  /*0460*/  @!P3 IADD3 R0, RZ, -0x1, RZ ;  /* 0xffffffffff00b810 */ /* 0x000fe40007ffe0ff */
[----:B------:R-:W-:Y:S01]  /*0470*/  @P1 IMAD.MOV R0, RZ, RZ, R5 ;  /* 0x000000ffff001224 */ /* 0x000fe200078e0205 */
[----:B------:R-:W-:Y:S02]  /*0480*/  LEA.HI.X R5, R2, UR7, R7, 0x2, P4 ;  /* 0x0000000702057c11 */ /* 0x000fe4000a0f1407 */
[----:B------:R-:W-:Y:S02]  /*0490*/  FSETP.GEU.AND P3, PT, R3, RZ, PT ;  /* 0x000000ff0300720b */ /* 0x000fe40003f6e000 */
[----:B------:R-:W-:Y:S02]  /*04a0*/  @!P2 IADD3 R6, RZ, -0x1, RZ ;  /* 0xffffffffff06a810 */ /* 0x000fe40007ffe0ff */
[----:B------:R-:W-:Y:S01]  /*04b0*/  SEL R3, RZ, 0x1, !P2 ;  /* 0x00000001ff037807 */ /* 0x000fe20005000000 */
[----:B------:R-:W-:Y:S08]  /*04c0*/  @P0 EXIT ;  /* 0x000000000000094d */ /* 0x000ff00003800000 */
[----:B------:R-:W-:Y:S01]  /*04d0*/  @P3 IADD3 R6, R3, RZ, RZ ;  /* 0x000000ff03063210 */ /* 0x000fe20007ffe0ff */
[----:B------:R-:W-:Y:S08]  /*04e0*/  I2F.S16 R2, R0 ;  /* 0x0000000000027306 */ /* 0x000ff00000101400 */
[----:B------:R-:W0:Y:S02]  /*04f0*/  I2F.S16 R3, R6 ;  /* 0x0000000600037306 */ /* 0x000e240000101400 */
[----:B0-----:R-:W-:Y:S01]  /*0500*/  STG.E.64 desc[UR4][R4.64], R2 ;  /* 0x0000000204007986 */ /* 0x001fe2000c101b04 */
[----:B------:R-:W-:Y:S05]  /*0510*/  EXIT ;  /* 0x000000000000794d */ /* 0x000fea0003800000 */
.L_x_8:
[----:B------:R-:W-:-:S00]  /*0520*/  BRA `(.L_x_8) ;  /* 0xfffffffc00fc7947 */ /* 0x000fc0000383ffff */
[----:B------:R-:W-:-:S00]  /*0530*/  NOP ;  /* 0x0000000000007918 */ /* 0x000fc00000000000 */
        /* <DEDUP_REMOVED lines=12> */
.L_x_9:


//--------------------- .nv.global.init           --------------------------
	.section	.nv.global.init,"aw",@progbits
.nv.global.init:
	.type		_$_str,@object
	.size		_$_str,(.L_0 - _$_str)
_$_str:
        /*0000*/ 	.byte	0x5f, 0x5f, 0x43, 0x55, 0x44, 0x41, 0x5f, 0x46, 0x54, 0x5a, 0x00
.L_0:


//--------------------- .nv.constant0.triton_poi_fused_mul_sign_tanh_0 --------------------------
	.section	.nv.constant0.triton_poi_fused_mul_sign_tanh_0,"a",@progbits
	.sectionflags	@""
	.align	4
.nv.constant0.triton_poi_fused_mul_sign_tanh_0:
	.zero		548
